//
// Generated by NVIDIA NVVM Compiler
//
// Compiler Build ID: CL-36424714
// Cuda compilation tools, release 13.0, V13.0.88
// Based on NVVM 20.0.0
//

.version 9.0
.target sm_100
.address_size 64

	// .globl	_Z6kernelPiS_i

.visible .entry _Z6kernelPiS_i(
	.param .u64 .ptr .align 1 _Z6kernelPiS_i_param_0,
	.param .u64 .ptr .align 1 _Z6kernelPiS_i_param_1,
	.param .u32 _Z6kernelPiS_i_param_2
)
{
	.reg .pred 	%p<2>;
	.reg .b32 	%r<19>;
	.reg .b64 	%rd<13>;

	ld.param.u64 	%rd3, [_Z6kernelPiS_i_param_0];
	ld.param.u64 	%rd2, [_Z6kernelPiS_i_param_1];
	ld.param.u32 	%r3, [_Z6kernelPiS_i_param_2];
	cvta.to.global.u64 	%rd4, %rd3;
	mov.u32 	%r4, %ctaid.x;
	mov.u32 	%r5, %ntid.x;
	mov.u32 	%r6, %tid.x;
	mad.lo.s32 	%r7, %r4, %r5, %r6;
	mov.u32 	%r8, %ctaid.y;
	mov.u32 	%r9, %ntid.y;
	mov.u32 	%r10, %tid.y;
	mad.lo.s32 	%r11, %r8, %r9, %r10;
	shl.b32 	%r12, %r7, 8;
	add.s32 	%r1, %r12, %r11;
	mul.wide.s32 	%rd5, %r1, 4;
	add.s64 	%rd1, %rd4, %rd5;
	ld.global.u32 	%r13, [%rd1];
	add.s32 	%r14, %r12, %r3;
	mul.wide.s32 	%rd6, %r14, 4;
	add.s64 	%rd7, %rd4, %rd6;
	ld.global.u32 	%r15, [%rd7];
	shl.b32 	%r16, %r3, 8;
	add.s32 	%r17, %r16, %r11;
	mul.wide.s32 	%rd8, %r17, 4;
	add.s64 	%rd9, %rd4, %rd8;
	ld.global.u32 	%r18, [%rd9];
	add.s32 	%r2, %r18, %r15;
	setp.le.s32 	%p1, %r13, %r2;
	@%p1 bra 	$L__BB0_2;
	cvta.to.global.u64 	%rd10, %rd2;
	st.global.u32 	[%rd1], %r2;
	add.s64 	%rd12, %rd10, %rd5;
	st.global.u32 	[%rd12], %r3;
$L__BB0_2:
	ret;

}


// ===== COMPILED SASS (sm_100) =====

	.target	sm_100

	.elftype	@"ET_EXEC"


//--------------------- .note.nv.tkinfo           --------------------------
	.section	.note.nv.tkinfo,"",@"SHT_NOTE"
	.sectionflags	@"SHF_NOTE_NV_TKINFO"
	.tkinfo
        /*0018*/ 	.word	0x00000002
        /*0030*/ 	.string	""
        /*0030*/ 	.string	"ptxas"
        /*0030*/ 	.string	"Cuda compilation tools, release 13.0, V13.0.88"
        /*0030*/ 	.string	"Build cuda_13.0.r13.0/compiler.36424714_0"
        /*0030*/ 	.string	"-arch sm_100 -m 64 "



//--------------------- .note.nv.cuinfo           --------------------------
	.section	.note.nv.cuinfo,"",@"SHT_NOTE"
	.sectionflags	@"SHF_NOTE_NV_CUINFO"
        /*0018*/ 	.short	0x0002
        /*001a*/ 	.short	0x0064
        /*001c*/ 	.short	0x0082
	.zero		2


//--------------------- .nv.info                  --------------------------
	.section	.nv.info,"",@"SHT_CUDA_INFO"
	.align	4


	//----- nvinfo : EIATTR_REGCOUNT
	.align		4
        /*0000*/ 	.byte	0x04, 0x2f
        /*0002*/ 	.short	(.L_1 - .L_0)
	.align		4
.L_0:
        /*0004*/ 	.word	index@(_Z6kernelPiS_i)
        /*0008*/ 	.word	0x00000010


	//----- nvinfo : EIATTR_FRAME_SIZE
	.align		4
.L_1:
        /*000c*/ 	.byte	0x04, 0x11
        /*000e*/ 	.short	(.L_3 - .L_2)
	.align		4
.L_2:
        /*0010*/ 	.word	index@(_Z6kernelPiS_i)
        /*0014*/ 	.word	0x00000000


	//----- nvinfo : EIATTR_MIN_STACK_SIZE
	.align		4
.L_3:
        /*0018*/ 	.byte	0x04, 0x12
        /*001a*/ 	.short	(.L_5 - .L_4)
	.align		4
.L_4:
        /*001c*/ 	.word	index@(_Z6kernelPiS_i)
        /*0020*/ 	.word	0x00000000
.L_5:


//--------------------- .nv.compat                --------------------------
	.section	.nv.compat,"",@"SHT_CUDA_COMPAT_INFO"
	.align	4
        /*0000*/ 	.byte	0x02, 0x09, 0x00, 0x00, 0x02, 0x02, 0x01, 0x00, 0x02, 0x05, 0x05, 0x00, 0x03, 0x07, 0x01, 0x01
        /*0010*/ 	.byte	0x02, 0x03, 0x00, 0x00, 0x02, 0x06, 0x01, 0x00, 0x04, 0x0b, 0x08, 0x00, 0x09, 0x00, 0x00, 0x00
        /*0020*/ 	.byte	0x00, 0x00, 0x00, 0x00


//--------------------- .nv.info._Z6kernelPiS_i   --------------------------
	.section	.nv.info._Z6kernelPiS_i,"",@"SHT_CUDA_INFO"
	.sectionflags	@""
	.align	4


	//----- nvinfo : EIATTR_CUDA_API_VERSION
	.align		4
        /*0000*/ 	.byte	0x04, 0x37
        /*0002*/ 	.short	(.L_7 - .L_6)
.L_6:
        /*0004*/ 	.word	0x00000082


	//----- nvinfo : EIATTR_KPARAM_INFO
	.align		4
.L_7:
        /*0008*/ 	.byte	0x04, 0x17
        /*000a*/ 	.short	(.L_9 - .L_8)
.L_8:
        /*000c*/ 	.word	0x00000000
        /*0010*/ 	.short	0x0002
        /*0012*/ 	.short	0x0010
        /*0014*/ 	.byte	0x00, 0xf0, 0x11, 0x00


	//----- nvinfo : EIATTR_KPARAM_INFO
	.align		4
.L_9:
        /*0018*/ 	.byte	0x04, 0x17
        /*001a*/ 	.short	(.L_11 - .L_10)
.L_10:
        /*001c*/ 	.word	0x00000000
        /*0020*/ 	.short	0x0001
        /*0022*/ 	.short	0x0008
        /*0024*/ 	.byte	0x00, 0xf5, 0x21, 0x00


	//----- nvinfo : EIATTR_KPARAM_INFO
	.align		4
.L_11:
        /*0028*/ 	.byte	0x04, 0x17
        /*002a*/ 	.short	(.L_13 - .L_12)
.L_12:
        /*002c*/ 	.word	0x00000000
        /*0030*/ 	.short	0x0000
        /*0032*/ 	.short	0x0000
        /*0034*/ 	.byte	0x00, 0xf5, 0x21, 0x00


	//----- nvinfo : EIATTR_SPARSE_MMA_MASK
	.align		4
.L_13:
        /*0038*/ 	.byte	0x03, 0x50
        /*003a*/ 	.short	0x0000


	//----- nvinfo : EIATTR_MAXREG_COUNT
	.align		4
        /*003c*/ 	.byte	0x03, 0x1b
        /*003e*/ 	.short	0x00ff


	//----- nvinfo : EIATTR_MERCURY_ISA_VERSION
	.align		4
        /*0040*/ 	.byte	0x03, 0x5f
        /*0042*/ 	.short	0x0101


	//----- nvinfo : EIATTR_VRC_CTA_INIT_COUNT
	.align		4
        /*0044*/ 	.byte	0x02, 0x4a
	.zero		1
	.zero		1


	//----- nvinfo : EIATTR_EXIT_INSTR_OFFSETS
	.align		4
        /*0048*/ 	.byte	0x04, 0x1c
        /*004a*/ 	.short	(.L_15 - .L_14)


	//   ....[0]....
.L_14:
        /*004c*/ 	.word	0x00000170


	//   ....[1]....
        /*0050*/ 	.word	0x000001c0


	//----- nvinfo : EIATTR_CBANK_PARAM_SIZE
	.align		4
.L_15:
        /*0054*/ 	.byte	0x03, 0x19
        /*0056*/ 	.short	0x0014


	//----- nvinfo : EIATTR_PARAM_CBANK
	.align		4
        /*0058*/ 	.byte	0x04, 0x0a
        /*005a*/ 	.short	(.L_17 - .L_16)
	.align		4
.L_16:
        /*005c*/ 	.word	index@(.nv.constant0._Z6kernelPiS_i)
        /*0060*/ 	.short	0x0380
        /*0062*/ 	.short	0x0014


	//----- nvinfo : EIATTR_SW_WAR
	.align		4
.L_17:
        /*0064*/ 	.byte	0x04, 0x36
        /*0066*/ 	.short	(.L_19 - .L_18)
.L_18:
        /*0068*/ 	.word	0x00000008
.L_19:


//--------------------- .nv.callgraph             --------------------------
	.section	.nv.callgraph,"",@"SHT_CUDA_CALLGRAPH"
	.align	4
	.sectionentsize	8
	.align		4
        /*0000*/ 	.word	0x00000000
	.align		4
        /*0004*/ 	.word	0xffffffff
	.align		4
        /*0008*/ 	.word	0x00000000
	.align		4
        /*000c*/ 	.word	0xfffffffe
	.align		4
        /*0010*/ 	.word	0x00000000
	.align		4
        /*0014*/ 	.word	0xfffffffd
	.align		4
        /*0018*/ 	.word	0x00000000
	.align		4
        /*001c*/ 	.word	0xfffffffc


//--------------------- .text._Z6kernelPiS_i      --------------------------
	.section	.text._Z6kernelPiS_i,"ax",@progbits
	.align	128
        .global         _Z6kernelPiS_i
        .type           _Z6kernelPiS_i,@function
        .size           _Z6kernelPiS_i,(.L_x_1 - _Z6kernelPiS_i)
        .other          _Z6kernelPiS_i,@"STO_CUDA_ENTRY STV_DEFAULT"
_Z6kernelPiS_i:
.text._Z6kernelPiS_i:
[----:B------:R-:W-:Y:S01]  /*0000*/  LDC R1, c[0x0][0x37c] ;  /* 0x0000df00ff017b82 */ /* 0x000fe20000000800 */
[----:B------:R-:W0:Y:S07]  /*0010*/  S2R R5, SR_TID.X ;  /* 0x0000000000057919 */ /* 0x000e2e0000002100 */
[----:B------:R-:W0:Y:S01]  /*0020*/  LDC R0, c[0x0][0x360] ;  /* 0x0000d800ff007b82 */ /* 0x000e220000000800 */
[----:B------:R-:W1:Y:S01]  /*0030*/  LDCU.64 UR4, c[0x0][0x358] ;  /* 0x00006b00ff0477ac */ /* 0x000e620008000a00 */
[----:B------:R-:W2:Y:S06]  /*0040*/  S2R R4, SR_TID.Y ;  /* 0x0000000000047919 */ /* 0x000eac0000002200 */
[----:B------:R-:W0:Y:S08]  /*0050*/  S2UR UR6, SR_CTAID.X ;  /* 0x00000000000679c3 */ /* 0x000e300000002500 */
[----:B------:R-:W2:Y:S08]  /*0060*/  S2UR UR7, SR_CTAID.Y ;  /* 0x00000000000779c3 */ /* 0x000eb00000002600 */
[----:B------:R-:W2:Y:S08]  /*0070*/  LDC R7, c[0x0][0x364] ;  /* 0x0000d900ff077b82 */ /* 0x000eb00000000800 */
[----:B------:R-:W3:Y:S01]  /*0080*/  LDC R13, c[0x0][0x390] ;  /* 0x0000e400ff0d7b82 */ /* 0x000ee20000000800 */
[----:B0-----:R-:W-:-:S07]  /*0090*/  IMAD R0, R0, UR6, R5 ;  /* 0x0000000600007c24 */ /* 0x001fce000f8e0205 */
[----:B------:R-:W0:Y:S01]  /*00a0*/  LDC.64 R2, c[0x0][0x380] ;  /* 0x0000e000ff027b82 */ /* 0x000e220000000a00 */
[----:B--2---:R-:W-:-:S05]  /*00b0*/  IMAD R7, R7, UR7, R4 ;  /* 0x0000000707077c24 */ /* 0x004fca000f8e0204 */
[C---:B------:R-:W-:Y:S02]  /*00c0*/  LEA R9, R0.reuse, R7, 0x8 ;  /* 0x0000000700097211 */ /* 0x040fe400078e40ff */
[----:B---3--:R-:W-:Y:S02]  /*00d0*/  LEA R5, R0, R13, 0x8 ;  /* 0x0000000d00057211 */ /* 0x008fe400078e40ff */
[----:B------:R-:W-:-:S03]  /*00e0*/  LEA R11, R13, R7, 0x8 ;  /* 0x000000070d0b7211 */ /* 0x000fc600078e40ff */
[----:B0-----:R-:W-:-:S04]  /*00f0*/  IMAD.WIDE R4, R5, 0x4, R2 ;  /* 0x0000000405047825 */ /* 0x001fc800078e0202 */
[--C-:B------:R-:W-:Y:S02]  /*0100*/  IMAD.WIDE R6, R11, 0x4, R2.reuse ;  /* 0x000000040b067825 */ /* 0x100fe400078e0202 */
[----:B-1----:R-:W2:Y:S02]  /*0110*/  LDG.E R4, desc[UR4][R4.64] ;  /* 0x0000000404047981 */ /* 0x002ea4000c1e1900 */
[----:B------:R-:W-:Y:S02]  /*0120*/  IMAD.WIDE R2, R9, 0x4, R2 ;  /* 0x0000000409027825 */ /* 0x000fe400078e0202 */
[----:B------:R-:W2:Y:S04]  /*0130*/  LDG.E R7, desc[UR4][R6.64] ;  /* 0x0000000406077981 */ /* 0x000ea8000c1e1900 */
[----:B------:R-:W3:Y:S01]  /*0140*/  LDG.E R0, desc[UR4][R2.64] ;  /* 0x0000000402007981 */ /* 0x000ee2000c1e1900 */
[----:B--2---:R-:W-:-:S04]  /*0150*/  IADD3 R11, PT, PT, R4, R7, RZ ;  /* 0x00000007040b7210 */ /* 0x004fc80007ffe0ff */
[----:B---3--:R-:W-:-:S13]  /*0160*/  ISETP.GT.AND P0, PT, R0, R11, PT ;  /* 0x0000000b0000720c */ /* 0x008fda0003f04270 */
[----:B------:R-:W-:Y:S05]  /*0170*/  @!P0 EXIT ;  /* 0x000000000000894d */ /* 0x000fea0003800000 */
[----:B------:R-:W0:Y:S01]  /*0180*/  LDC.64 R4, c[0x0][0x388] ;  /* 0x0000e200ff047b82 */ /* 0x000e220000000a00 */
[----:B------:R-:W-:Y:S01]  /*0190*/  STG.E desc[UR4][R2.64], R11 ;  /* 0x0000000b02007986 */ /* 0x000fe2000c101904 */
[----:B0-----:R-:W-:-:S05]  /*01a0*/  IMAD.WIDE R4, R9, 0x4, R4 ;  /* 0x0000000409047825 */ /* 0x001fca00078e0204 */
[----:B------:R-:W-:Y:S01]  /*01b0*/  STG.E desc[UR4][R4.64], R13 ;  /* 0x0000000d04007986 */ /* 0x000fe2000c101904 */
[----:B------:R-:W-:Y:S05]  /*01c0*/  EXIT ;  /* 0x000000000000794d */ /* 0x000fea0003800000 */
.L_x_0:
[----:B------:R-:W-:-:S00]  /*01d0*/  BRA `(.L_x_0) ;  /* 0xfffffffc00fc7947 */ /* 0x000fc0000383ffff */
[----:B------:R-:W-:-:S00]  /*01e0*/  NOP ;  /* 0x0000000000007918 */ /* 0x000fc00000000000 */
        /* <DEDUP_REMOVED lines=9> */
.L_x_1:


//--------------------- .nv.shared.reserved.0     --------------------------
	.section	.nv.shared.reserved.0,"aw",@nobits
	.weak		__nv_reservedSMEM_offset_0_alias
	.size		__nv_reservedSMEM_offset_0_alias, 0, 64
	.other		__nv_reservedSMEM_offset_0_alias,@"STO_CUDA_RESERVED_SHARED STV_DEFAULT"
__nv_reservedSMEM_offset_0_alias:
	.zero		0
	.zero		64


//--------------------- .nv.constant0._Z6kernelPiS_i --------------------------
	.section	.nv.constant0._Z6kernelPiS_i,"a",@progbits
	.sectionflags	@""
	.align	4
.nv.constant0._Z6kernelPiS_i:
	.zero		916


//--------------------- SYMBOLS --------------------------

	.type		.nv.reservedSmem.offset0,@object
	.size		.nv.reservedSmem.offset0,0x4
